//
// Generated by NVIDIA NVVM Compiler
//
// Compiler Build ID: CL-36424714
// Cuda compilation tools, release 13.0, V13.0.88
// Based on NVVM 20.0.0
//

.version 9.0
.target sm_100
.address_size 64

	// .globl	_Z9post_scanPfS_i

.visible .entry _Z9post_scanPfS_i(
	.param .u64 .ptr .align 1 _Z9post_scanPfS_i_param_0,
	.param .u64 .ptr .align 1 _Z9post_scanPfS_i_param_1,
	.param .u32 _Z9post_scanPfS_i_param_2
)
{
	.reg .pred 	%p<4>;
	.reg .b32 	%r<8>;
	.reg .b32 	%f<7>;
	.reg .b64 	%rd<11>;

	ld.param.u64 	%rd4, [_Z9post_scanPfS_i_param_0];
	ld.param.u64 	%rd3, [_Z9post_scanPfS_i_param_1];
	ld.param.u32 	%r3, [_Z9post_scanPfS_i_param_2];
	cvta.to.global.u64 	%rd1, %rd4;
	mov.u32 	%r1, %ctaid.x;
	setp.eq.s32 	%p1, %r1, 0;
	@%p1 bra 	$L__BB0_5;
	cvta.to.global.u64 	%rd5, %rd3;
	shl.b32 	%r4, %r1, 11;
	mov.u32 	%r5, %tid.x;
	or.b32  	%r2, %r4, %r5;
	setp.ge.u32 	%p2, %r2, %r3;
	add.s32 	%r6, %r1, -1;
	mul.wide.u32 	%rd6, %r6, 4;
	add.s64 	%rd2, %rd5, %rd6;
	@%p2 bra 	$L__BB0_3;
	ld.global.f32 	%f1, [%rd2];
	mul.wide.u32 	%rd7, %r2, 4;
	add.s64 	%rd8, %rd1, %rd7;
	ld.global.f32 	%f2, [%rd8];
	add.f32 	%f3, %f1, %f2;
	st.global.f32 	[%rd8], %f3;
$L__BB0_3:
	add.s32 	%r7, %r2, 1024;
	setp.ge.u32 	%p3, %r7, %r3;
	@%p3 bra 	$L__BB0_5;
	ld.global.f32 	%f4, [%rd2];
	mul.wide.u32 	%rd9, %r2, 4;
	add.s64 	%rd10, %rd1, %rd9;
	ld.global.f32 	%f5, [%rd10+4096];
	add.f32 	%f6, %f4, %f5;
	st.global.f32 	[%rd10+4096], %f6;
$L__BB0_5:
	ret;

}


// ===== COMPILED SASS (sm_100) =====

	.target	sm_100

	.elftype	@"ET_EXEC"


//--------------------- .note.nv.tkinfo           --------------------------
	.section	.note.nv.tkinfo,"",@"SHT_NOTE"
	.sectionflags	@"SHF_NOTE_NV_TKINFO"
	.tkinfo
        /*0018*/ 	.word	0x00000002
        /*0030*/ 	.string	""
        /*0030*/ 	.string	"ptxas"
        /*0030*/ 	.string	"Cuda compilation tools, release 13.0, V13.0.88"
        /*0030*/ 	.string	"Build cuda_13.0.r13.0/compiler.36424714_0"
        /*0030*/ 	.string	"-arch sm_100 -m 64 "



//--------------------- .note.nv.cuinfo           --------------------------
	.section	.note.nv.cuinfo,"",@"SHT_NOTE"
	.sectionflags	@"SHF_NOTE_NV_CUINFO"
        /*0018*/ 	.short	0x0002
        /*001a*/ 	.short	0x0064
        /*001c*/ 	.short	0x0082
	.zero		2


//--------------------- .nv.info                  --------------------------
	.section	.nv.info,"",@"SHT_CUDA_INFO"
	.align	4


	//----- nvinfo : EIATTR_REGCOUNT
	.align		4
        /*0000*/ 	.byte	0x04, 0x2f
        /*0002*/ 	.short	(.L_1 - .L_0)
	.align		4
.L_0:
        /*0004*/ 	.word	index@(_Z9post_scanPfS_i)
        /*0008*/ 	.word	0x0000000c


	//----- nvinfo : EIATTR_FRAME_SIZE
	.align		4
.L_1:
        /*000c*/ 	.byte	0x04, 0x11
        /*000e*/ 	.short	(.L_3 - .L_2)
	.align		4
.L_2:
        /*0010*/ 	.word	index@(_Z9post_scanPfS_i)
        /*0014*/ 	.word	0x00000000


	//----- nvinfo : EIATTR_MIN_STACK_SIZE
	.align		4
.L_3:
        /*0018*/ 	.byte	0x04, 0x12
        /*001a*/ 	.short	(.L_5 - .L_4)
	.align		4
.L_4:
        /*001c*/ 	.word	index@(_Z9post_scanPfS_i)
        /*0020*/ 	.word	0x00000000
.L_5:


//--------------------- .nv.compat                --------------------------
	.section	.nv.compat,"",@"SHT_CUDA_COMPAT_INFO"
	.align	4
        /*0000*/ 	.byte	0x02, 0x09, 0x00, 0x00, 0x02, 0x02, 0x01, 0x00, 0x02, 0x05, 0x05, 0x00, 0x03, 0x07, 0x01, 0x01
        /*0010*/ 	.byte	0x02, 0x03, 0x00, 0x00, 0x02, 0x06, 0x01, 0x00, 0x04, 0x0b, 0x08, 0x00, 0x09, 0x00, 0x00, 0x00
        /*0020*/ 	.byte	0x00, 0x00, 0x00, 0x00


//--------------------- .nv.info._Z9post_scanPfS_i --------------------------
	.section	.nv.info._Z9post_scanPfS_i,"",@"SHT_CUDA_INFO"
	.sectionflags	@""
	.align	4


	//----- nvinfo : EIATTR_CUDA_API_VERSION
	.align		4
        /*0000*/ 	.byte	0x04, 0x37
        /*0002*/ 	.short	(.L_7 - .L_6)
.L_6:
        /*0004*/ 	.word	0x00000082


	//----- nvinfo : EIATTR_KPARAM_INFO
	.align		4
.L_7:
        /*0008*/ 	.byte	0x04, 0x17
        /*000a*/ 	.short	(.L_9 - .L_8)
.L_8:
        /*000c*/ 	.word	0x00000000
        /*0010*/ 	.short	0x0002
        /*0012*/ 	.short	0x0010
        /*0014*/ 	.byte	0x00, 0xf0, 0x11, 0x00


	//----- nvinfo : EIATTR_KPARAM_INFO
	.align		4
.L_9:
        /*0018*/ 	.byte	0x04, 0x17
        /*001a*/ 	.short	(.L_11 - .L_10)
.L_10:
        /*001c*/ 	.word	0x00000000
        /*0020*/ 	.short	0x0001
        /*0022*/ 	.short	0x0008
        /*0024*/ 	.byte	0x00, 0xf5, 0x21, 0x00


	//----- nvinfo : EIATTR_KPARAM_INFO
	.align		4
.L_11:
        /*0028*/ 	.byte	0x04, 0x17
        /*002a*/ 	.short	(.L_13 - .L_12)
.L_12:
        /*002c*/ 	.word	0x00000000
        /*0030*/ 	.short	0x0000
        /*0032*/ 	.short	0x0000
        /*0034*/ 	.byte	0x00, 0xf5, 0x21, 0x00


	//----- nvinfo : EIATTR_SPARSE_MMA_MASK
	.align		4
.L_13:
        /*0038*/ 	.byte	0x03, 0x50
        /*003a*/ 	.short	0x0000


	//----- nvinfo : EIATTR_MAXREG_COUNT
	.align		4
        /*003c*/ 	.byte	0x03, 0x1b
        /*003e*/ 	.short	0x00ff


	//----- nvinfo : EIATTR_MERCURY_ISA_VERSION
	.align		4
        /*0040*/ 	.byte	0x03, 0x5f
        /*0042*/ 	.short	0x0101


	//----- nvinfo : EIATTR_VRC_CTA_INIT_COUNT
	.align		4
        /*0044*/ 	.byte	0x02, 0x4a
	.zero		1
	.zero		1


	//----- nvinfo : EIATTR_EXIT_INSTR_OFFSETS
	.align		4
        /*0048*/ 	.byte	0x04, 0x1c
        /*004a*/ 	.short	(.L_15 - .L_14)


	//   ....[0]....
.L_14:
        /*004c*/ 	.word	0x00000030


	//   ....[1]....
        /*0050*/ 	.word	0x00000180


	//   ....[2]....
        /*0054*/ 	.word	0x000001f0


	//----- nvinfo : EIATTR_CRS_STACK_SIZE
	.align		4
.L_15:
        /*0058*/ 	.byte	0x04, 0x1e
        /*005a*/ 	.short	(.L_17 - .L_16)
.L_16:
        /*005c*/ 	.word	0x00000000


	//----- nvinfo : EIATTR_CBANK_PARAM_SIZE
	.align		4
.L_17:
        /*0060*/ 	.byte	0x03, 0x19
        /*0062*/ 	.short	0x0014


	//----- nvinfo : EIATTR_PARAM_CBANK
	.align		4
        /*0064*/ 	.byte	0x04, 0x0a
        /*0066*/ 	.short	(.L_19 - .L_18)
	.align		4
.L_18:
        /*0068*/ 	.word	index@(.nv.constant0._Z9post_scanPfS_i)
        /*006c*/ 	.short	0x0380
        /*006e*/ 	.short	0x0014


	//----- nvinfo : EIATTR_SW_WAR
	.align		4
.L_19:
        /*0070*/ 	.byte	0x04, 0x36
        /*0072*/ 	.short	(.L_21 - .L_20)
.L_20:
        /*0074*/ 	.word	0x00000008
.L_21:


//--------------------- .nv.callgraph             --------------------------
	.section	.nv.callgraph,"",@"SHT_CUDA_CALLGRAPH"
	.align	4
	.sectionentsize	8
	.align		4
        /*0000*/ 	.word	0x00000000
	.align		4
        /*0004*/ 	.word	0xffffffff
	.align		4
        /*0008*/ 	.word	0x00000000
	.align		4
        /*000c*/ 	.word	0xfffffffe
	.align		4
        /*0010*/ 	.word	0x00000000
	.align		4
        /*0014*/ 	.word	0xfffffffd
	.align		4
        /*0018*/ 	.word	0x00000000
	.align		4
        /*001c*/ 	.word	0xfffffffc


//--------------------- .text._Z9post_scanPfS_i   --------------------------
	.section	.text._Z9post_scanPfS_i,"ax",@progbits
	.align	128
        .global         _Z9post_scanPfS_i
        .type           _Z9post_scanPfS_i,@function
        .size           _Z9post_scanPfS_i,(.L_x_3 - _Z9post_scanPfS_i)
        .other          _Z9post_scanPfS_i,@"STO_CUDA_ENTRY STV_DEFAULT"
_Z9post_scanPfS_i:
.text._Z9post_scanPfS_i:
[----:B------:R-:W-:Y:S01]  /*0000*/  LDC R1, c[0x0][0x37c] ;  /* 0x0000df00ff017b82 */ /* 0x000fe20000000800 */
[----:B------:R-:W0:Y:S02]  /*0010*/  S2R R5, SR_CTAID.X ;  /* 0x0000000000057919 */ /* 0x000e240000002500 */
[----:B0-----:R-:W-:-:S13]  /*0020*/  ISETP.NE.AND P0, PT, R5, RZ, PT ;  /* 0x000000ff0500720c */ /* 0x001fda0003f05270 */
[----:B------:R-:W-:Y:S05]  /*0030*/  @!P0 EXIT ;  /* 0x000000000000894d */ /* 0x000fea0003800000 */
[----:B------:R-:W0:Y:S01]  /*0040*/  S2R R7, SR_TID.X ;  /* 0x0000000000077919 */ /* 0x000e220000002100 */
[----:B------:R-:W1:Y:S01]  /*0050*/  LDCU UR6, c[0x0][0x390] ;  /* 0x00007200ff0677ac */ /* 0x000e620008000800 */
[----:B------:R-:W2:Y:S01]  /*0060*/  LDC.64 R2, c[0x0][0x388] ;  /* 0x0000e200ff027b82 */ /* 0x000ea20000000a00 */
[C---:B------:R-:W-:Y:S01]  /*0070*/  SHF.L.U32 R0, R5.reuse, 0xb, RZ ;  /* 0x0000000b05007819 */ /* 0x040fe200000006ff */
[----:B------:R-:W-:Y:S01]  /*0080*/  BSSY.RECONVERGENT B0, `(.L_x_0) ;  /* 0x000000f000007945 */ /* 0x000fe20003800200 */
[----:B------:R-:W-:Y:S01]  /*0090*/  IADD3 R5, PT, PT, R5, -0x1, RZ ;  /* 0xffffffff05057810 */ /* 0x000fe20007ffe0ff */
[----:B------:R-:W3:Y:S04]  /*00a0*/  LDCU.64 UR4, c[0x0][0x358] ;  /* 0x00006b00ff0477ac */ /* 0x000ee80008000a00 */
[----:B--2---:R-:W-:Y:S01]  /*00b0*/  IMAD.WIDE.U32 R2, R5, 0x4, R2 ;  /* 0x0000000405027825 */ /* 0x004fe200078e0002 */
[----:B0-----:R-:W-:-:S04]  /*00c0*/  LOP3.LUT R7, R0, R7, RZ, 0xfc, !PT ;  /* 0x0000000700077212 */ /* 0x001fc800078efcff */
[C---:B-1----:R-:W-:Y:S02]  /*00d0*/  ISETP.GE.U32.AND P0, PT, R7.reuse, UR6, PT ;  /* 0x0000000607007c0c */ /* 0x042fe4000bf06070 */
[----:B------:R-:W-:-:S04]  /*00e0*/  IADD3 R0, PT, PT, R7, 0x400, RZ ;  /* 0x0000040007007810 */ /* 0x000fc80007ffe0ff */
[----:B------:R-:W-:-:S07]  /*00f0*/  ISETP.GE.U32.AND P1, PT, R0, UR6, PT ;  /* 0x0000000600007c0c */ /* 0x000fce000bf26070 */
[----:B---3--:R-:W-:Y:S06]  /*0100*/  @P0 BRA `(.L_x_1) ;  /* 0x0000000000180947 */ /* 0x008fec0003800000 */
[----:B------:R-:W0:Y:S01]  /*0110*/  LDC.64 R4, c[0x0][0x380] ;  /* 0x0000e000ff047b82 */ /* 0x000e220000000a00 */
[----:B------:R-:W2:Y:S01]  /*0120*/  LDG.E R0, desc[UR4][R2.64] ;  /* 0x0000000402007981 */ /* 0x000ea2000c1e1900 */
[----:B0-----:R-:W-:-:S05]  /*0130*/  IMAD.WIDE.U32 R4, R7, 0x4, R4 ;  /* 0x0000000407047825 */ /* 0x001fca00078e0004 */
[----:B------:R-:W2:Y:S02]  /*0140*/  LDG.E R9, desc[UR4][R4.64] ;  /* 0x0000000404097981 */ /* 0x000ea4000c1e1900 */
[----:B--2---:R-:W-:-:S05]  /*0150*/  FADD R9, R0, R9 ;  /* 0x0000000900097221 */ /* 0x004fca0000000000 */
[----:B------:R0:W-:Y:S02]  /*0160*/  STG.E desc[UR4][R4.64], R9 ;  /* 0x0000000904007986 */ /* 0x0001e4000c101904 */
.L_x_1:
[----:B------:R-:W-:Y:S05]  /*0170*/  BSYNC.RECONVERGENT B0 ;  /* 0x0000000000007941 */ /* 0x000fea0003800200 */
.L_x_0:
[----:B------:R-:W-:Y:S05]  /*0180*/  @P1 EXIT ;  /* 0x000000000000194d */ /* 0x000fea0003800000 */
[----:B0-----:R-:W0:Y:S01]  /*0190*/  LDC.64 R4, c[0x0][0x380] ;  /* 0x0000e000ff047b82 */ /* 0x001e220000000a00 */
[----:B------:R-:W2:Y:S01]  /*01a0*/  LDG.E R2, desc[UR4][R2.64] ;  /* 0x0000000402027981 */ /* 0x000ea2000c1e1900 */
[----:B0-----:R-:W-:-:S05]  /*01b0*/  IMAD.WIDE.U32 R4, R7, 0x4, R4 ;  /* 0x0000000407047825 */ /* 0x001fca00078e0004 */
[----:B------:R-:W2:Y:S02]  /*01c0*/  LDG.E R7, desc[UR4][R4.64+0x1000] ;  /* 0x0010000404077981 */ /* 0x000ea4000c1e1900 */
[----:B--2---:R-:W-:-:S05]  /*01d0*/  FADD R7, R2, R7 ;  /* 0x0000000702077221 */ /* 0x004fca0000000000 */
[----:B------:R-:W-:Y:S01]  /*01e0*/  STG.E desc[UR4][R4.64+0x1000], R7 ;  /* 0x0010000704007986 */ /* 0x000fe2000c101904 */
[----:B------:R-:W-:Y:S05]  /*01f0*/  EXIT ;  /* 0x000000000000794d */ /* 0x000fea0003800000 */
.L_x_2:
[----:B------:R-:W-:-:S00]  /*0200*/  BRA `(.L_x_2) ;  /* 0xfffffffc00fc7947 */ /* 0x000fc0000383ffff */
[----:B------:R-:W-:-:S00]  /*0210*/  NOP ;  /* 0x0000000000007918 */ /* 0x000fc00000000000 */
        /* <DEDUP_REMOVED lines=14> */
.L_x_3:


//--------------------- .nv.shared.reserved.0     --------------------------
	.section	.nv.shared.reserved.0,"aw",@nobits
	.weak		__nv_reservedSMEM_offset_0_alias
	.size		__nv_reservedSMEM_offset_0_alias, 0, 64
	.other		__nv_reservedSMEM_offset_0_alias,@"STO_CUDA_RESERVED_SHARED STV_DEFAULT"
__nv_reservedSMEM_offset_0_alias:
	.zero		0
	.zero		64


//--------------------- .nv.constant0._Z9post_scanPfS_i --------------------------
	.section	.nv.constant0._Z9post_scanPfS_i,"a",@progbits
	.sectionflags	@""
	.align	4
.nv.constant0._Z9post_scanPfS_i:
	.zero		916


//--------------------- SYMBOLS --------------------------

	.type		.nv.reservedSmem.offset0,@object
	.size		.nv.reservedSmem.offset0,0x4
